//
// Generated by NVIDIA NVVM Compiler
//
// Compiler Build ID: CL-36424714
// Cuda compilation tools, release 13.0, V13.0.88
// Based on NVVM 20.0.0
//

.version 9.0
.target sm_100
.address_size 64

	// .globl	product_dg_relax_kernel

.visible .entry product_dg_relax_kernel(
	.param .u32 product_dg_relax_kernel_param_0,
	.param .u32 product_dg_relax_kernel_param_1,
	.param .u32 product_dg_relax_kernel_param_2,
	.param .u32 product_dg_relax_kernel_param_3,
	.param .u32 product_dg_relax_kernel_param_4,
	.param .u32 product_dg_relax_kernel_param_5,
	.param .u32 product_dg_relax_kernel_param_6,
	.param .u32 product_dg_relax_kernel_param_7,
	.param .u64 .ptr .align 1 product_dg_relax_kernel_param_8,
	.param .u64 .ptr .align 1 product_dg_relax_kernel_param_9,
	.param .u64 .ptr .align 1 product_dg_relax_kernel_param_10,
	.param .u64 .ptr .align 1 product_dg_relax_kernel_param_11,
	.param .u64 .ptr .align 1 product_dg_relax_kernel_param_12
)
{
	.reg .b32 	%r<42>;
	.reg .b64 	%rd<43>;
	.reg .b64 	%fd<26>;

	ld.param.u32 	%r1, [product_dg_relax_kernel_param_0];
	ld.param.u32 	%r2, [product_dg_relax_kernel_param_1];
	ld.param.u32 	%r3, [product_dg_relax_kernel_param_2];
	ld.param.u32 	%r4, [product_dg_relax_kernel_param_4];
	ld.param.u32 	%r5, [product_dg_relax_kernel_param_5];
	ld.param.u32 	%r6, [product_dg_relax_kernel_param_6];
	ld.param.u32 	%r7, [product_dg_relax_kernel_param_7];
	ld.param.u64 	%rd1, [product_dg_relax_kernel_param_8];
	ld.param.u64 	%rd2, [product_dg_relax_kernel_param_9];
	ld.param.u64 	%rd3, [product_dg_relax_kernel_param_10];
	ld.param.u64 	%rd4, [product_dg_relax_kernel_param_11];
	ld.param.u64 	%rd5, [product_dg_relax_kernel_param_12];
	cvta.to.global.u64 	%rd6, %rd5;
	cvta.to.global.u64 	%rd7, %rd3;
	cvta.to.global.u64 	%rd8, %rd2;
	cvta.to.global.u64 	%rd9, %rd4;
	cvta.to.global.u64 	%rd10, %rd1;
	mov.u32 	%r8, %tid.x;
	mov.u32 	%r9, %ctaid.x;
	mov.u32 	%r10, %ntid.x;
	mad.lo.s32 	%r11, %r9, %r10, %r8;
	mov.u32 	%r12, %tid.y;
	mov.u32 	%r13, %ctaid.y;
	mov.u32 	%r14, %ntid.y;
	mad.lo.s32 	%r15, %r13, %r14, %r12;
	mov.u32 	%r16, %tid.z;
	mov.u32 	%r17, %ctaid.z;
	mov.u32 	%r18, %ntid.z;
	mad.lo.s32 	%r19, %r17, %r18, %r16;
	add.s32 	%r20, %r1, -1;
	mul.lo.s32 	%r21, %r4, %r20;
	mul.lo.s32 	%r22, %r21, %r7;
	mad.lo.s32 	%r23, %r7, %r11, %r22;
	mul.wide.s32 	%rd11, %r23, 8;
	add.s64 	%rd12, %rd10, %rd11;
	ld.global.f64 	%fd1, [%rd12];
	add.s32 	%r24, %r15, 4;
	mul.lo.s32 	%r25, %r24, %r2;
	add.s32 	%r26, %r19, 4;
	mul.lo.s32 	%r27, %r26, %r2;
	mul.lo.s32 	%r28, %r27, %r3;
	cvt.s64.s32 	%rd13, %r28;
	cvt.s64.s32 	%rd14, %r25;
	cvt.s64.s32 	%rd15, %r11;
	add.s64 	%rd16, %rd15, %rd14;
	add.s64 	%rd17, %rd16, %rd13;
	shl.b64 	%rd18, %rd17, 3;
	add.s64 	%rd19, %rd9, %rd18;
	ld.global.f64 	%fd2, [%rd19+24];
	ld.global.f64 	%fd3, [%rd12+16];
	ld.global.f64 	%fd4, [%rd19+40];
	mul.f64 	%fd5, %fd3, %fd4;
	fma.rn.f64 	%fd6, %fd1, %fd2, %fd5;
	mul.lo.s32 	%r29, %r5, %r20;
	mul.lo.s32 	%r30, %r29, %r7;
	mad.lo.s32 	%r31, %r7, %r15, %r30;
	mul.wide.s32 	%rd20, %r31, 8;
	add.s64 	%rd21, %rd8, %rd20;
	ld.global.f64 	%fd7, [%rd21];
	sub.s32 	%r32, %r25, %r2;
	cvt.s64.s32 	%rd22, %r32;
	add.s64 	%rd23, %rd22, %rd15;
	add.s64 	%rd24, %rd23, %rd13;
	shl.b64 	%rd25, %rd24, 3;
	add.s64 	%rd26, %rd9, %rd25;
	ld.global.f64 	%fd8, [%rd26+32];
	fma.rn.f64 	%fd9, %fd7, %fd8, %fd6;
	ld.global.f64 	%fd10, [%rd21+16];
	shl.b32 	%r33, %r2, 1;
	add.s32 	%r34, %r32, %r33;
	cvt.s64.s32 	%rd27, %r34;
	add.s64 	%rd28, %rd27, %rd15;
	add.s64 	%rd29, %rd28, %rd13;
	shl.b64 	%rd30, %rd29, 3;
	add.s64 	%rd31, %rd9, %rd30;
	ld.global.f64 	%fd11, [%rd31+32];
	fma.rn.f64 	%fd12, %fd10, %fd11, %fd9;
	mul.lo.s32 	%r35, %r6, %r20;
	mul.lo.s32 	%r36, %r35, %r7;
	mad.lo.s32 	%r37, %r7, %r19, %r36;
	mul.wide.s32 	%rd32, %r37, 8;
	add.s64 	%rd33, %rd7, %rd32;
	ld.global.f64 	%fd13, [%rd33];
	sub.s32 	%r38, %r27, %r2;
	mul.lo.s32 	%r39, %r38, %r3;
	cvt.s64.s32 	%rd34, %r39;
	add.s64 	%rd35, %rd16, %rd34;
	shl.b64 	%rd36, %rd35, 3;
	add.s64 	%rd37, %rd9, %rd36;
	ld.global.f64 	%fd14, [%rd37+32];
	fma.rn.f64 	%fd15, %fd13, %fd14, %fd12;
	ld.global.f64 	%fd16, [%rd33+16];
	add.s32 	%r40, %r38, %r33;
	mul.lo.s32 	%r41, %r40, %r3;
	cvt.s64.s32 	%rd38, %r41;
	add.s64 	%rd39, %rd16, %rd38;
	shl.b64 	%rd40, %rd39, 3;
	add.s64 	%rd41, %rd9, %rd40;
	ld.global.f64 	%fd17, [%rd41+32];
	fma.rn.f64 	%fd18, %fd16, %fd17, %fd15;
	ld.global.f64 	%fd19, [%rd12+8];
	ld.global.f64 	%fd20, [%rd21+8];
	add.f64 	%fd21, %fd19, %fd20;
	ld.global.f64 	%fd22, [%rd33+8];
	add.f64 	%fd23, %fd21, %fd22;
	ld.global.f64 	%fd24, [%rd19+32];
	fma.rn.f64 	%fd25, %fd23, %fd24, %fd18;
	add.s64 	%rd42, %rd6, %rd18;
	st.global.f64 	[%rd42+32], %fd25;
	ret;

}


// ===== COMPILED SASS (sm_100) =====

	.target	sm_100

	.elftype	@"ET_EXEC"


//--------------------- .note.nv.tkinfo           --------------------------
	.section	.note.nv.tkinfo,"",@"SHT_NOTE"
	.sectionflags	@"SHF_NOTE_NV_TKINFO"
	.tkinfo
        /*0018*/ 	.word	0x00000002
        /*0030*/ 	.string	""
        /*0030*/ 	.string	"ptxas"
        /*0030*/ 	.string	"Cuda compilation tools, release 13.0, V13.0.88"
        /*0030*/ 	.string	"Build cuda_13.0.r13.0/compiler.36424714_0"
        /*0030*/ 	.string	"-arch sm_100 -m 64 "



//--------------------- .note.nv.cuinfo           --------------------------
	.section	.note.nv.cuinfo,"",@"SHT_NOTE"
	.sectionflags	@"SHF_NOTE_NV_CUINFO"
        /*0018*/ 	.short	0x0002
        /*001a*/ 	.short	0x0064
        /*001c*/ 	.short	0x0082
	.zero		2


//--------------------- .nv.info                  --------------------------
	.section	.nv.info,"",@"SHT_CUDA_INFO"
	.align	4


	//----- nvinfo : EIATTR_REGCOUNT
	.align		4
        /*0000*/ 	.byte	0x04, 0x2f
        /*0002*/ 	.short	(.L_1 - .L_0)
	.align		4
.L_0:
        /*0004*/ 	.word	index@(product_dg_relax_kernel)
        /*0008*/ 	.word	0x00000020


	//----- nvinfo : EIATTR_FRAME_SIZE
	.align		4
.L_1:
        /*000c*/ 	.byte	0x04, 0x11
        /*000e*/ 	.short	(.L_3 - .L_2)
	.align		4
.L_2:
        /*0010*/ 	.word	index@(product_dg_relax_kernel)
        /*0014*/ 	.word	0x00000000


	//----- nvinfo : EIATTR_MIN_STACK_SIZE
	.align		4
.L_3:
        /*0018*/ 	.byte	0x04, 0x12
        /*001a*/ 	.short	(.L_5 - .L_4)
	.align		4
.L_4:
        /*001c*/ 	.word	index@(product_dg_relax_kernel)
        /*0020*/ 	.word	0x00000000
.L_5:


//--------------------- .nv.compat                --------------------------
	.section	.nv.compat,"",@"SHT_CUDA_COMPAT_INFO"
	.align	4
        /*0000*/ 	.byte	0x02, 0x09, 0x00, 0x00, 0x02, 0x02, 0x01, 0x00, 0x02, 0x05, 0x05, 0x00, 0x03, 0x07, 0x01, 0x01
        /*0010*/ 	.byte	0x02, 0x03, 0x00, 0x00, 0x02, 0x06, 0x01, 0x00, 0x04, 0x0b, 0x08, 0x00, 0x01, 0x00, 0x00, 0x00
        /*0020*/ 	.byte	0x00, 0x00, 0x00, 0x00


//--------------------- .nv.info.product_dg_relax_kernel --------------------------
	.section	.nv.info.product_dg_relax_kernel,"",@"SHT_CUDA_INFO"
	.sectionflags	@""
	.align	4


	//----- nvinfo : EIATTR_CUDA_API_VERSION
	.align		4
        /*0000*/ 	.byte	0x04, 0x37
        /*0002*/ 	.short	(.L_7 - .L_6)
.L_6:
        /*0004*/ 	.word	0x00000082


	//----- nvinfo : EIATTR_KPARAM_INFO
	.align		4
.L_7:
        /*0008*/ 	.byte	0x04, 0x17
        /*000a*/ 	.short	(.L_9 - .L_8)
.L_8:
        /*000c*/ 	.word	0x00000000
        /*0010*/ 	.short	0x000c
        /*0012*/ 	.short	0x0040
        /*0014*/ 	.byte	0x00, 0xf5, 0x21, 0x00


	//----- nvinfo : EIATTR_KPARAM_INFO
	.align		4
.L_9:
        /*0018*/ 	.byte	0x04, 0x17
        /*001a*/ 	.short	(.L_11 - .L_10)
.L_10:
        /*001c*/ 	.word	0x00000000
        /*0020*/ 	.short	0x000b
        /*0022*/ 	.short	0x0038
        /*0024*/ 	.byte	0x00, 0xf5, 0x21, 0x00


	//----- nvinfo : EIATTR_KPARAM_INFO
	.align		4
.L_11:
        /*0028*/ 	.byte	0x04, 0x17
        /*002a*/ 	.short	(.L_13 - .L_12)
.L_12:
        /*002c*/ 	.word	0x00000000
        /*0030*/ 	.short	0x000a
        /*0032*/ 	.short	0x0030
        /*0034*/ 	.byte	0x00, 0xf5, 0x21, 0x00


	//----- nvinfo : EIATTR_KPARAM_INFO
	.align		4
.L_13:
        /*0038*/ 	.byte	0x04, 0x17
        /*003a*/ 	.short	(.L_15 - .L_14)
.L_14:
        /*003c*/ 	.word	0x00000000
        /*0040*/ 	.short	0x0009
        /*0042*/ 	.short	0x0028
        /*0044*/ 	.byte	0x00, 0xf5, 0x21, 0x00


	//----- nvinfo : EIATTR_KPARAM_INFO
	.align		4
.L_15:
        /*0048*/ 	.byte	0x04, 0x17
        /*004a*/ 	.short	(.L_17 - .L_16)
.L_16:
        /*004c*/ 	.word	0x00000000
        /*0050*/ 	.short	0x0008
        /*0052*/ 	.short	0x0020
        /*0054*/ 	.byte	0x00, 0xf5, 0x21, 0x00


	//----- nvinfo : EIATTR_KPARAM_INFO
	.align		4
.L_17:
        /*0058*/ 	.byte	0x04, 0x17
        /*005a*/ 	.short	(.L_19 - .L_18)
.L_18:
        /*005c*/ 	.word	0x00000000
        /*0060*/ 	.short	0x0007
        /*0062*/ 	.short	0x001c
        /*0064*/ 	.byte	0x00, 0xf0, 0x11, 0x00


	//----- nvinfo : EIATTR_KPARAM_INFO
	.align		4
.L_19:
        /*0068*/ 	.byte	0x04, 0x17
        /*006a*/ 	.short	(.L_21 - .L_20)
.L_20:
        /*006c*/ 	.word	0x00000000
        /*0070*/ 	.short	0x0006
        /*0072*/ 	.short	0x0018
        /*0074*/ 	.byte	0x00, 0xf0, 0x11, 0x00


	//----- nvinfo : EIATTR_KPARAM_INFO
	.align		4
.L_21:
        /*0078*/ 	.byte	0x04, 0x17
        /*007a*/ 	.short	(.L_23 - .L_22)
.L_22:
        /*007c*/ 	.word	0x00000000
        /*0080*/ 	.short	0x0005
        /*0082*/ 	.short	0x0014
        /*0084*/ 	.byte	0x00, 0xf0, 0x11, 0x00


	//----- nvinfo : EIATTR_KPARAM_INFO
	.align		4
.L_23:
        /*0088*/ 	.byte	0x04, 0x17
        /*008a*/ 	.short	(.L_25 - .L_24)
.L_24:
        /*008c*/ 	.word	0x00000000
        /*0090*/ 	.short	0x0004
        /*0092*/ 	.short	0x0010
        /*0094*/ 	.byte	0x00, 0xf0, 0x11, 0x00


	//----- nvinfo : EIATTR_KPARAM_INFO
	.align		4
.L_25:
        /*0098*/ 	.byte	0x04, 0x17
        /*009a*/ 	.short	(.L_27 - .L_26)
.L_26:
        /*009c*/ 	.word	0x00000000
        /*00a0*/ 	.short	0x0003
        /*00a2*/ 	.short	0x000c
        /*00a4*/ 	.byte	0x00, 0xf0, 0x11, 0x00


	//----- nvinfo : EIATTR_KPARAM_INFO
	.align		4
.L_27:
        /*00a8*/ 	.byte	0x04, 0x17
        /*00aa*/ 	.short	(.L_29 - .L_28)
.L_28:
        /*00ac*/ 	.word	0x00000000
        /*00b0*/ 	.short	0x0002
        /*00b2*/ 	.short	0x0008
        /*00b4*/ 	.byte	0x00, 0xf0, 0x11, 0x00


	//----- nvinfo : EIATTR_KPARAM_INFO
	.align		4
.L_29:
        /*00b8*/ 	.byte	0x04, 0x17
        /*00ba*/ 	.short	(.L_31 - .L_30)
.L_30:
        /*00bc*/ 	.word	0x00000000
        /*00c0*/ 	.short	0x0001
        /*00c2*/ 	.short	0x0004
        /*00c4*/ 	.byte	0x00, 0xf0, 0x11, 0x00


	//----- nvinfo : EIATTR_KPARAM_INFO
	.align		4
.L_31:
        /*00c8*/ 	.byte	0x04, 0x17
        /*00ca*/ 	.short	(.L_33 - .L_32)
.L_32:
        /*00cc*/ 	.word	0x00000000
        /*00d0*/ 	.short	0x0000
        /*00d2*/ 	.short	0x0000
        /*00d4*/ 	.byte	0x00, 0xf0, 0x11, 0x00


	//----- nvinfo : EIATTR_SPARSE_MMA_MASK
	.align		4
.L_33:
        /*00d8*/ 	.byte	0x03, 0x50
        /*00da*/ 	.short	0x0000


	//----- nvinfo : EIATTR_MAXREG_COUNT
	.align		4
        /*00dc*/ 	.byte	0x03, 0x1b
        /*00de*/ 	.short	0x00ff


	//----- nvinfo : EIATTR_MERCURY_ISA_VERSION
	.align		4
        /*00e0*/ 	.byte	0x03, 0x5f
        /*00e2*/ 	.short	0x0101


	//----- nvinfo : EIATTR_VRC_CTA_INIT_COUNT
	.align		4
        /*00e4*/ 	.byte	0x02, 0x4a
	.zero		1
	.zero		1


	//----- nvinfo : EIATTR_EXIT_INSTR_OFFSETS
	.align		4
        /*00e8*/ 	.byte	0x04, 0x1c
        /*00ea*/ 	.short	(.L_35 - .L_34)


	//   ....[0]....
.L_34:
        /*00ec*/ 	.word	0x00000660


	//----- nvinfo : EIATTR_CBANK_PARAM_SIZE
	.align		4
.L_35:
        /*00f0*/ 	.byte	0x03, 0x19
        /*00f2*/ 	.short	0x0048


	//----- nvinfo : EIATTR_PARAM_CBANK
	.align		4
        /*00f4*/ 	.byte	0x04, 0x0a
        /*00f6*/ 	.short	(.L_37 - .L_36)
	.align		4
.L_36:
        /*00f8*/ 	.word	index@(.nv.constant0.product_dg_relax_kernel)
        /*00fc*/ 	.short	0x0380
        /*00fe*/ 	.short	0x0048


	//----- nvinfo : EIATTR_SW_WAR
	.align		4
.L_37:
        /*0100*/ 	.byte	0x04, 0x36
        /*0102*/ 	.short	(.L_39 - .L_38)
.L_38:
        /*0104*/ 	.word	0x00000008
.L_39:


//--------------------- .nv.callgraph             --------------------------
	.section	.nv.callgraph,"",@"SHT_CUDA_CALLGRAPH"
	.align	4
	.sectionentsize	8
	.align		4
        /*0000*/ 	.word	0x00000000
	.align		4
        /*0004*/ 	.word	0xffffffff
	.align		4
        /*0008*/ 	.word	0x00000000
	.align		4
        /*000c*/ 	.word	0xfffffffe
	.align		4
        /*0010*/ 	.word	0x00000000
	.align		4
        /*0014*/ 	.word	0xfffffffd
	.align		4
        /*0018*/ 	.word	0x00000000
	.align		4
        /*001c*/ 	.word	0xfffffffc


//--------------------- .text.product_dg_relax_kernel --------------------------
	.section	.text.product_dg_relax_kernel,"ax",@progbits
	.align	128
        .global         product_dg_relax_kernel
        .type           product_dg_relax_kernel,@function
        .size           product_dg_relax_kernel,(.L_x_1 - product_dg_relax_kernel)
        .other          product_dg_relax_kernel,@"STO_CUDA_ENTRY STV_DEFAULT"
product_dg_relax_kernel:
.text.product_dg_relax_kernel:
[----:B------:R-:W-:Y:S01]  /*0000*/  LDC R1, c[0x0][0x37c] ;  /* 0x0000df00ff017b82 */ /* 0x000fe20000000800 */
[----:B------:R-:W0:Y:S07]  /*0010*/  S2R R25, SR_TID.Y ;  /* 0x0000000000197919 */ /* 0x000e2e0000002200 */
[----:B------:R-:W1:Y:S01]  /*0020*/  LDC R0, c[0x0][0x360] ;  /* 0x0000d800ff007b82 */ /* 0x000e620000000800 */
[----:B------:R-:W2:Y:S01]  /*0030*/  LDCU UR7, c[0x0][0x388] ;  /* 0x00007100ff0777ac */ /* 0x000ea20008000800 */
[----:B------:R-:W3:Y:S01]  /*0040*/  S2R R5, SR_TID.Z ;  /* 0x0000000000057919 */ /* 0x000ee20000002300 */
[----:B------:R-:W4:Y:S01]  /*0050*/  LDCU.128 UR8, c[0x0][0x390] ;  /* 0x00007200ff0877ac */ /* 0x000f220008000c00 */
[----:B------:R-:W1:Y:S04]  /*0060*/  S2R R3, SR_TID.X ;  /* 0x0000000000037919 */ /* 0x000e680000002100 */
[----:B------:R-:W0:Y:S01]  /*0070*/  S2UR UR5, SR_CTAID.Y ;  /* 0x00000000000579c3 */ /* 0x000e220000002600 */
[----:B------:R-:W5:Y:S07]  /*0080*/  LDCU.64 UR12, c[0x0][0x3b8] ;  /* 0x00007700ff0c77ac */ /* 0x000f6e0008000a00 */
[----:B------:R-:W0:Y:S08]  /*0090*/  LDC R2, c[0x0][0x364] ;  /* 0x0000d900ff027b82 */ /* 0x000e300000000800 */
[----:B------:R-:W3:Y:S08]  /*00a0*/  S2UR UR6, SR_CTAID.Z ;  /* 0x00000000000679c3 */ /* 0x000ef00000002700 */
[----:B------:R-:W3:Y:S08]  /*00b0*/  LDC R4, c[0x0][0x368] ;  /* 0x0000da00ff047b82 */ /* 0x000ef00000000800 */
[----:B------:R-:W1:Y:S01]  /*00c0*/  S2UR UR4, SR_CTAID.X ;  /* 0x00000000000479c3 */ /* 0x000e620000002500 */
[----:B0-----:R-:W-:-:S04]  /*00d0*/  IMAD R25, R2, UR5, R25 ;  /* 0x0000000502197c24 */ /* 0x001fc8000f8e0219 */
[----:B------:R-:W-:-:S03]  /*00e0*/  VIADD R24, R25, 0x4 ;  /* 0x0000000419187836 */ /* 0x000fc60000000000 */
[----:B------:R-:W0:Y:S01]  /*00f0*/  LDC.64 R6, c[0x0][0x380] ;  /* 0x0000e000ff067b82 */ /* 0x000e220000000a00 */
[----:B---3--:R-:W-:-:S07]  /*0100*/  IMAD R5, R4, UR6, R5 ;  /* 0x0000000604057c24 */ /* 0x008fce000f8e0205 */
[----:B------:R-:W3:Y:S01]  /*0110*/  LDC.64 R12, c[0x0][0x3a0] ;  /* 0x0000e800ff0c7b82 */ /* 0x000ee20000000a00 */
[----:B------:R-:W-:Y:S02]  /*0120*/  VIADD R4, R5, 0x4 ;  /* 0x0000000405047836 */ /* 0x000fe40000000000 */
[----:B-1----:R-:W-:Y:S01]  /*0130*/  IMAD R3, R0, UR4, R3 ;  /* 0x0000000400037c24 */ /* 0x002fe2000f8e0203 */
[----:B------:R-:W1:Y:S04]  /*0140*/  LDCU.64 UR4, c[0x0][0x358] ;  /* 0x00006b00ff0477ac */ /* 0x000e680008000a00 */
[----:B------:R-:W-:Y:S01]  /*0150*/  SHF.R.S32.HI R0, RZ, 0x1f, R3 ;  /* 0x0000001fff007819 */ /* 0x000fe20000011403 */
[-C--:B0-----:R-:W-:Y:S02]  /*0160*/  IMAD R24, R24, R7.reuse, RZ ;  /* 0x0000000718187224 */ /* 0x081fe400078e02ff */
[----:B------:R-:W-:-:S02]  /*0170*/  IMAD R4, R4, R7, RZ ;  /* 0x0000000704047224 */ /* 0x000fc400078e02ff */
[----:B------:R-:W-:Y:S01]  /*0180*/  VIADD R6, R6, 0xffffffff ;  /* 0xffffffff06067836 */ /* 0x000fe20000000000 */
[----:B------:R-:W-:Y:S01]  /*0190*/  IADD3 R2, P0, PT, R3, R24, RZ ;  /* 0x0000001803027210 */ /* 0x000fe20007f1e0ff */
[----:B--2---:R-:W-:-:S03]  /*01a0*/  IMAD R9, R4, UR7, RZ ;  /* 0x0000000704097c24 */ /* 0x004fc6000f8e02ff */
[----:B------:R-:W-:Y:S02]  /*01b0*/  LEA.HI.X.SX32 R22, R24, R0, 0x1, P0 ;  /* 0x0000000018167211 */ /* 0x000fe400000f0eff */
[----:B------:R-:W-:Y:S02]  /*01c0*/  SHF.R.S32.HI R11, RZ, 0x1f, R9 ;  /* 0x0000001fff0b7819 */ /* 0x000fe40000011409 */
[----:B------:R-:W-:Y:S01]  /*01d0*/  IADD3 R14, P0, PT, R9, R2, RZ ;  /* 0x00000002090e7210 */ /* 0x000fe20007f1e0ff */
[----:B----4-:R-:W-:-:S04]  /*01e0*/  IMAD R9, R6, UR11, RZ ;  /* 0x0000000b06097c24 */ /* 0x010fc8000f8e02ff */
[----:B------:R-:W-:Y:S02]  /*01f0*/  IMAD.X R11, R11, 0x1, R22, P0 ;  /* 0x000000010b0b7824 */ /* 0x000fe400000e0616 */
[----:B------:R-:W-:Y:S02]  /*0200*/  IMAD R10, R9, UR8, RZ ;  /* 0x00000008090a7c24 */ /* 0x000fe4000f8e02ff */
[C---:B------:R-:W-:Y:S01]  /*0210*/  IMAD.SHL.U32 R8, R14.reuse, 0x8, RZ ;  /* 0x000000080e087824 */ /* 0x040fe200078e00ff */
[----:B------:R-:W-:Y:S01]  /*0220*/  SHF.L.U64.HI R6, R14, 0x3, R11 ;  /* 0x000000030e067819 */ /* 0x000fe2000001020b */
[----:B------:R-:W-:-:S03]  /*0230*/  IMAD R11, R3, UR11, R10 ;  /* 0x0000000b030b7c24 */ /* 0x000fc6000f8e020a */
[----:B-----5:R-:W-:Y:S01]  /*0240*/  IADD3 R10, P0, PT, R8, UR12, RZ ;  /* 0x0000000c080a7c10 */ /* 0x020fe2000ff1e0ff */
[----:B---3--:R-:W-:-:S03]  /*0250*/  IMAD.WIDE R12, R11, 0x8, R12 ;  /* 0x000000080b0c7825 */ /* 0x008fc600078e020c */
[----:B------:R-:W-:Y:S02]  /*0260*/  IADD3.X R11, PT, PT, R6, UR13, RZ, P0, !PT ;  /* 0x0000000d060b7c10 */ /* 0x000fe400087fe4ff */
[----:B-1----:R-:W2:Y:S04]  /*0270*/  LDG.E.64 R16, desc[UR4][R12.64+0x10] ;  /* 0x000010040c107981 */ /* 0x002ea8000c1e1b00 */
[----:B------:R-:W2:Y:S04]  /*0280*/  LDG.E.64 R14, desc[UR4][R10.64+0x28] ;  /* 0x000028040a0e7981 */ /* 0x000ea8000c1e1b00 */
[----:B------:R-:W3:Y:S04]  /*0290*/  LDG.E.64 R20, desc[UR4][R12.64] ;  /* 0x000000040c147981 */ /* 0x000ee8000c1e1b00 */
[----:B------:R-:W3:Y:S01]  /*02a0*/  LDG.E.64 R18, desc[UR4][R10.64+0x18] ;  /* 0x000018040a127981 */ /* 0x000ee2000c1e1b00 */
[----:B------:R-:W-:-:S02]  /*02b0*/  IMAD.IADD R24, R24, 0x1, -R7 ;  /* 0x0000000118187824 */ /* 0x000fc400078e0a07 */
[----:B------:R-:W-:Y:S01]  /*02c0*/  IMAD R26, R4, UR7, RZ ;  /* 0x00000007041a7c24 */ /* 0x000fe2000f8e02ff */
[----:B------:R-:W4:Y:S04]  /*02d0*/  LDG.E.64 R12, desc[UR4][R12.64+0x8] ;  /* 0x000008040c0c7981 */ /* 0x000f28000c1e1b00 */
[----:B------:R-:W-:Y:S01]  /*02e0*/  SHF.R.S32.HI R23, RZ, 0x1f, R26 ;  /* 0x0000001fff177819 */ /* 0x000fe2000001141a */
[----:B--2---:R-:W-:Y:S01]  /*02f0*/  DMUL R14, R16, R14 ;  /* 0x0000000e100e7228 */ /* 0x004fe20000000000 */
[----:B------:R-:W2:Y:S01]  /*0300*/  LDG.E.64 R10, desc[UR4][R10.64+0x20] ;  /* 0x000020040a0a7981 */ /* 0x000ea2000c1e1b00 */
[----:B------:R-:W0:Y:S06]  /*0310*/  LDC.64 R16, c[0x0][0x3a8] ;  /* 0x0000ea00ff107b82 */ /* 0x000e2c0000000a00 */
[----:B---3--:R-:W-:Y:S01]  /*0320*/  DFMA R14, R20, R18, R14 ;  /* 0x00000012140e722b */ /* 0x008fe2000000000e */
[----:B------:R-:W-:Y:S01]  /*0330*/  IMAD R18, R9, UR9, RZ ;  /* 0x0000000909127c24 */ /* 0x000fe2000f8e02ff */
[----:B------:R-:W-:-:S02]  /*0340*/  SHF.R.S32.HI R19, RZ, 0x1f, R24 ;  /* 0x0000001fff137819 */ /* 0x000fc40000011418 */
[----:B------:R-:W-:Y:S01]  /*0350*/  IADD3 R20, P0, P1, R26, R24, R3 ;  /* 0x000000181a147210 */ /* 0x000fe2000791e003 */
[----:B------:R-:W-:-:S03]  /*0360*/  IMAD R25, R25, UR11, R18 ;  /* 0x0000000b19197c24 */ /* 0x000fc6000f8e0212 */
[----:B------:R-:W-:Y:S02]  /*0370*/  IADD3.X R19, PT, PT, R23, R19, R0, P0, P1 ;  /* 0x0000001317137210 */ /* 0x000fe400007e2400 */
[----:B------:R-:W-:-:S04]  /*0380*/  LEA R18, P0, R20, UR12, 0x3 ;  /* 0x0000000c14127c11 */ /* 0x000fc8000f8018ff */
[----:B------:R-:W-:Y:S01]  /*0390*/  LEA.HI.X R19, R20, UR13, R19, 0x3, P0 ;  /* 0x0000000d14137c11 */ /* 0x000fe200080f1c13 */
[----:B0-----:R-:W-:-:S05]  /*03a0*/  IMAD.WIDE R16, R25, 0x8, R16 ;  /* 0x0000000819107825 */ /* 0x001fca00078e0210 */
[----:B------:R-:W3:Y:S04]  /*03b0*/  LDG.E.64 R18, desc[UR4][R18.64+0x20] ;  /* 0x0000200412127981 */ /* 0x000ee8000c1e1b00 */
[----:B------:R-:W3:Y:S01]  /*03c0*/  LDG.E.64 R20, desc[UR4][R16.64] ;  /* 0x0000000410147981 */ /* 0x000ee2000c1e1b00 */
[----:B------:R-:W-:Y:S02]  /*03d0*/  IMAD R24, R7, 0x2, R24 ;  /* 0x0000000207187824 */ /* 0x000fe400078e0218 */
[----:B------:R-:W-:-:S03]  /*03e0*/  IMAD.IADD R4, R4, 0x1, -R7 ;  /* 0x0000000104047824 */ /* 0x000fc600078e0a07 */
[----:B------:R-:W-:Y:S01]  /*03f0*/  IADD3 R3, P0, P1, R26, R24, R3 ;  /* 0x000000181a037210 */ /* 0x000fe2000791e003 */
[----:B------:R-:W-:Y:S01]  /*0400*/  IMAD R27, R4, UR7, RZ ;  /* 0x00000007041b7c24 */ /* 0x000fe2000f8e02ff */
[----:B------:R-:W-:Y:S01]  /*0410*/  SHF.R.S32.HI R26, RZ, 0x1f, R24 ;  /* 0x0000001fff1a7819 */ /* 0x000fe20000011418 */
[----:B------:R-:W-:Y:S01]  /*0420*/  IMAD R7, R7, 0x2, R4 ;  /* 0x0000000207077824 */ /* 0x000fe200078e0204 */
[----:B------:R-:W0:Y:S02]  /*0430*/  LDC.64 R24, c[0x0][0x3b0] ;  /* 0x0000ec00ff187b82 */ /* 0x000e240000000a00 */
[----:B------:R-:W-:Y:S01]  /*0440*/  IADD3.X R26, PT, PT, R23, R26, R0, P0, P1 ;  /* 0x0000001a171a7210 */ /* 0x000fe200007e2400 */
[----:B------:R-:W-:Y:S01]  /*0450*/  IMAD R0, R9, UR10, RZ ;  /* 0x0000000a09007c24 */ /* 0x000fe2000f8e02ff */
[----:B------:R-:W-:Y:S01]  /*0460*/  IADD3 R9, P0, PT, R27, R2, RZ ;  /* 0x000000021b097210 */ /* 0x000fe20007f1e0ff */
[----:B------:R-:W-:Y:S01]  /*0470*/  IMAD R7, R7, UR7, RZ ;  /* 0x0000000707077c24 */ /* 0x000fe2000f8e02ff */
[----:B------:R-:W1:Y:S01]  /*0480*/  LDCU.64 UR6, c[0x0][0x3c0] ;  /* 0x00007800ff0677ac */ /* 0x000e620008000a00 */
[----:B------:R-:W-:Y:S01]  /*0490*/  IMAD R23, R5, UR11, R0 ;  /* 0x0000000b05177c24 */ /* 0x000fe2000f8e0200 */
[----:B------:R-:W-:-:S02]  /*04a0*/  LEA.HI.X.SX32 R28, R27, R22, 0x1, P0 ;  /* 0x000000161b1c7211 */ /* 0x000fc400000f0eff */
[----:B------:R-:W-:Y:S02]  /*04b0*/  LEA R4, P0, R3, UR12, 0x3 ;  /* 0x0000000c03047c11 */ /* 0x000fe4000f8018ff */
[----:B------:R-:W-:Y:S02]  /*04c0*/  IADD3 R0, P2, PT, R7, R2, RZ ;  /* 0x0000000207007210 */ /* 0x000fe40007f5e0ff */
[----:B------:R-:W-:Y:S02]  /*04d0*/  LEA.HI.X R5, R3, UR13, R26, 0x3, P0 ;  /* 0x0000000d03057c11 */ /* 0x000fe400080f1c1a */
[----:B------:R-:W-:Y:S02]  /*04e0*/  LEA R2, P1, R9, UR12, 0x3 ;  /* 0x0000000c09027c11 */ /* 0x000fe4000f8218ff */
[----:B------:R-:W-:Y:S02]  /*04f0*/  LEA.HI.X.SX32 R7, R7, R22, 0x1, P2 ;  /* 0x0000001607077211 */ /* 0x000fe400010f0eff */
[----:B------:R-:W5:Y:S01]  /*0500*/  LDG.E.64 R4, desc[UR4][R4.64+0x20] ;  /* 0x0000200404047981 */ /* 0x000f62000c1e1b00 */
[----:B------:R-:W-:Y:S01]  /*0510*/  LEA.HI.X R3, R9, UR13, R28, 0x3, P1 ;  /* 0x0000000d09037c11 */ /* 0x000fe200088f1c1c */
[----:B0-----:R-:W-:-:S02]  /*0520*/  IMAD.WIDE R24, R23, 0x8, R24 ;  /* 0x0000000817187825 */ /* 0x001fc400078e0218 */
[----:B------:R-:W5:Y:S04]  /*0530*/  LDG.E.64 R22, desc[UR4][R16.64+0x10] ;  /* 0x0000100410167981 */ /* 0x000f68000c1e1b00 */
[----:B------:R-:W4:Y:S04]  /*0540*/  LDG.E.64 R26, desc[UR4][R24.64] ;  /* 0x00000004181a7981 */ /* 0x000f28000c1e1b00 */
[----:B------:R-:W4:Y:S04]  /*0550*/  LDG.E.64 R2, desc[UR4][R2.64+0x20] ;  /* 0x0000200402027981 */ /* 0x000f28000c1e1b00 */
[----:B------:R-:W2:Y:S04]  /*0560*/  LDG.E.64 R28, desc[UR4][R24.64+0x10] ;  /* 0x00001004181c7981 */ /* 0x000ea8000c1e1b00 */
[----:B------:R-:W2:Y:S01]  /*0570*/  LDG.E.64 R24, desc[UR4][R24.64+0x8] ;  /* 0x0000080418187981 */ /* 0x000ea2000c1e1b00 */
[----:B---3--:R-:W-:Y:S01]  /*0580*/  DFMA R14, R20, R18, R14 ;  /* 0x00000012140e722b */ /* 0x008fe2000000000e */
[----:B------:R-:W-:-:S02]  /*0590*/  LEA R18, P0, R0, UR12, 0x3 ;  /* 0x0000000c00127c11 */ /* 0x000fc4000f8018ff */
[----:B------:R-:W3:Y:S02]  /*05a0*/  LDG.E.64 R20, desc[UR4][R16.64+0x8] ;  /* 0x0000080410147981 */ /* 0x000ee4000c1e1b00 */
[----:B------:R-:W-:-:S06]  /*05b0*/  LEA.HI.X R19, R0, UR13, R7, 0x3, P0 ;  /* 0x0000000d00137c11 */ /* 0x000fcc00080f1c07 */
[----:B------:R-:W2:Y:S01]  /*05c0*/  LDG.E.64 R18, desc[UR4][R18.64+0x20] ;  /* 0x0000200412127981 */ /* 0x000ea2000c1e1b00 */
[----:B-1----:R-:W-:Y:S01]  /*05d0*/  IADD3 R8, P0, PT, R8, UR6, RZ ;  /* 0x0000000608087c10 */ /* 0x002fe2000ff1e0ff */
[----:B-----5:R-:W-:-:S08]  /*05e0*/  DFMA R4, R22, R4, R14 ;  /* 0x000000041604722b */ /* 0x020fd0000000000e */
[----:B----4-:R-:W-:Y:S01]  /*05f0*/  DFMA R4, R26, R2, R4 ;  /* 0x000000021a04722b */ /* 0x010fe20000000004 */
[----:B------:R-:W-:Y:S01]  /*0600*/  IADD3.X R9, PT, PT, R6, UR7, RZ, P0, !PT ;  /* 0x0000000706097c10 */ /* 0x000fe200087fe4ff */
[----:B---3--:R-:W-:-:S08]  /*0610*/  DADD R12, R12, R20 ;  /* 0x000000000c0c7229 */ /* 0x008fd00000000014 */
[----:B--2---:R-:W-:Y:S02]  /*0620*/  DADD R12, R12, R24 ;  /* 0x000000000c0c7229 */ /* 0x004fe40000000018 */
[----:B------:R-:W-:-:S08]  /*0630*/  DFMA R4, R28, R18, R4 ;  /* 0x000000121c04722b */ /* 0x000fd00000000004 */
[----:B------:R-:W-:-:S07]  /*0640*/  DFMA R4, R12, R10, R4 ;  /* 0x0000000a0c04722b */ /* 0x000fce0000000004 */
[----:B------:R-:W-:Y:S01]  /*0650*/  STG.E.64 desc[UR4][R8.64+0x20], R4 ;  /* 0x0000200408007986 */ /* 0x000fe2000c101b04 */
[----:B------:R-:W-:Y:S05]  /*0660*/  EXIT ;  /* 0x000000000000794d */ /* 0x000fea0003800000 */
.L_x_0:
[----:B------:R-:W-:-:S00]  /*0670*/  BRA `(.L_x_0) ;  /* 0xfffffffc00fc7947 */ /* 0x000fc0000383ffff */
[----:B------:R-:W-:-:S00]  /*0680*/  NOP ;  /* 0x0000000000007918 */ /* 0x000fc00000000000 */
[----:B------:R-:W-:-:S00]  /*0690*/  NOP ;  /* 0x0000000000007918 */ /* 0x000fc00000000000 */
[----:B------:R-:W-:-:S00]  /*06a0*/  NOP ;  /* 0x0000000000007918 */ /* 0x000fc00000000000 */
[----:B------:R-:W-:-:S00]  /*06b0*/  NOP ;  /* 0x0000000000007918 */ /* 0x000fc00000000000 */
[----:B------:R-:W-:-:S00]  /*06c0*/  NOP ;  /* 0x0000000000007918 */ /* 0x000fc00000000000 */
[----:B------:R-:W-:-:S00]  /*06d0*/  NOP ;  /* 0x0000000000007918 */ /* 0x000fc00000000000 */
[----:B------:R-:W-:-:S00]  /*06e0*/  NOP ;  /* 0x0000000000007918 */ /* 0x000fc00000000000 */
[----:B------:R-:W-:-:S00]  /*06f0*/  NOP ;  /* 0x0000000000007918 */ /* 0x000fc00000000000 */
.L_x_1:


//--------------------- .nv.shared.reserved.0     --------------------------
	.section	.nv.shared.reserved.0,"aw",@nobits
	.weak		__nv_reservedSMEM_offset_0_alias
	.size		__nv_reservedSMEM_offset_0_alias, 0, 64
	.other		__nv_reservedSMEM_offset_0_alias,@"STO_CUDA_RESERVED_SHARED STV_DEFAULT"
__nv_reservedSMEM_offset_0_alias:
	.zero		0
	.zero		64


//--------------------- .nv.constant0.product_dg_relax_kernel --------------------------
	.section	.nv.constant0.product_dg_relax_kernel,"a",@progbits
	.sectionflags	@""
	.align	4
.nv.constant0.product_dg_relax_kernel:
	.zero		968


//--------------------- SYMBOLS --------------------------

	.type		.nv.reservedSmem.offset0,@object
	.size		.nv.reservedSmem.offset0,0x4
